//
// Generated by NVIDIA NVVM Compiler
//
// Compiler Build ID: CL-36424714
// Cuda compilation tools, release 13.0, V13.0.88
// Based on NVVM 20.0.0
//

.version 9.0
.target sm_100
.address_size 64

	// .globl	conjugate_gradient

.visible .entry conjugate_gradient(
	.param .u64 .ptr .align 1 conjugate_gradient_param_0,
	.param .u64 .ptr .align 1 conjugate_gradient_param_1,
	.param .u32 conjugate_gradient_param_2
)
{
	.reg .pred 	%p<2>;
	.reg .b32 	%r<6>;
	.reg .b32 	%f<3>;
	.reg .b64 	%rd<8>;

	ld.param.u64 	%rd1, [conjugate_gradient_param_0];
	ld.param.u64 	%rd2, [conjugate_gradient_param_1];
	ld.param.u32 	%r2, [conjugate_gradient_param_2];
	mov.u32 	%r3, %ctaid.x;
	mov.u32 	%r4, %ntid.x;
	mov.u32 	%r5, %tid.x;
	mad.lo.s32 	%r1, %r3, %r4, %r5;
	setp.ge.u32 	%p1, %r1, %r2;
	@%p1 bra 	$L__BB0_2;
	cvta.to.global.u64 	%rd3, %rd1;
	cvta.to.global.u64 	%rd4, %rd2;
	mul.wide.u32 	%rd5, %r1, 4;
	add.s64 	%rd6, %rd3, %rd5;
	ld.global.f32 	%f1, [%rd6];
	add.f32 	%f2, %f1, 0f3F800000;
	add.s64 	%rd7, %rd4, %rd5;
	st.global.f32 	[%rd7], %f2;
$L__BB0_2:
	ret;

}


// ===== COMPILED SASS (sm_100) =====

	.target	sm_100

	.elftype	@"ET_EXEC"


//--------------------- .note.nv.tkinfo           --------------------------
	.section	.note.nv.tkinfo,"",@"SHT_NOTE"
	.sectionflags	@"SHF_NOTE_NV_TKINFO"
	.tkinfo
        /*0018*/ 	.word	0x00000002
        /*0030*/ 	.string	""
        /*0030*/ 	.string	"ptxas"
        /*0030*/ 	.string	"Cuda compilation tools, release 13.0, V13.0.88"
        /*0030*/ 	.string	"Build cuda_13.0.r13.0/compiler.36424714_0"
        /*0030*/ 	.string	"-arch sm_100 -m 64 "



//--------------------- .note.nv.cuinfo           --------------------------
	.section	.note.nv.cuinfo,"",@"SHT_NOTE"
	.sectionflags	@"SHF_NOTE_NV_CUINFO"
        /*0018*/ 	.short	0x0002
        /*001a*/ 	.short	0x0064
        /*001c*/ 	.short	0x0082
	.zero		2


//--------------------- .nv.info                  --------------------------
	.section	.nv.info,"",@"SHT_CUDA_INFO"
	.align	4


	//----- nvinfo : EIATTR_REGCOUNT
	.align		4
        /*0000*/ 	.byte	0x04, 0x2f
        /*0002*/ 	.short	(.L_1 - .L_0)
	.align		4
.L_0:
        /*0004*/ 	.word	index@(conjugate_gradient)
        /*0008*/ 	.word	0x0000000a


	//----- nvinfo : EIATTR_FRAME_SIZE
	.align		4
.L_1:
        /*000c*/ 	.byte	0x04, 0x11
        /*000e*/ 	.short	(.L_3 - .L_2)
	.align		4
.L_2:
        /*0010*/ 	.word	index@(conjugate_gradient)
        /*0014*/ 	.word	0x00000000


	//----- nvinfo : EIATTR_MIN_STACK_SIZE
	.align		4
.L_3:
        /*0018*/ 	.byte	0x04, 0x12
        /*001a*/ 	.short	(.L_5 - .L_4)
	.align		4
.L_4:
        /*001c*/ 	.word	index@(conjugate_gradient)
        /*0020*/ 	.word	0x00000000
.L_5:


//--------------------- .nv.compat                --------------------------
	.section	.nv.compat,"",@"SHT_CUDA_COMPAT_INFO"
	.align	4
        /*0000*/ 	.byte	0x02, 0x09, 0x00, 0x00, 0x02, 0x02, 0x01, 0x00, 0x02, 0x05, 0x05, 0x00, 0x03, 0x07, 0x01, 0x01
        /*0010*/ 	.byte	0x02, 0x03, 0x00, 0x00, 0x02, 0x06, 0x01, 0x00, 0x04, 0x0b, 0x08, 0x00, 0x09, 0x00, 0x00, 0x00
        /*0020*/ 	.byte	0x00, 0x00, 0x00, 0x00


//--------------------- .nv.info.conjugate_gradient --------------------------
	.section	.nv.info.conjugate_gradient,"",@"SHT_CUDA_INFO"
	.sectionflags	@""
	.align	4


	//----- nvinfo : EIATTR_CUDA_API_VERSION
	.align		4
        /*0000*/ 	.byte	0x04, 0x37
        /*0002*/ 	.short	(.L_7 - .L_6)
.L_6:
        /*0004*/ 	.word	0x00000082


	//----- nvinfo : EIATTR_KPARAM_INFO
	.align		4
.L_7:
        /*0008*/ 	.byte	0x04, 0x17
        /*000a*/ 	.short	(.L_9 - .L_8)
.L_8:
        /*000c*/ 	.word	0x00000000
        /*0010*/ 	.short	0x0002
        /*0012*/ 	.short	0x0010
        /*0014*/ 	.byte	0x00, 0xf0, 0x11, 0x00


	//----- nvinfo : EIATTR_KPARAM_INFO
	.align		4
.L_9:
        /*0018*/ 	.byte	0x04, 0x17
        /*001a*/ 	.short	(.L_11 - .L_10)
.L_10:
        /*001c*/ 	.word	0x00000000
        /*0020*/ 	.short	0x0001
        /*0022*/ 	.short	0x0008
        /*0024*/ 	.byte	0x00, 0xf5, 0x21, 0x00


	//----- nvinfo : EIATTR_KPARAM_INFO
	.align		4
.L_11:
        /*0028*/ 	.byte	0x04, 0x17
        /*002a*/ 	.short	(.L_13 - .L_12)
.L_12:
        /*002c*/ 	.word	0x00000000
        /*0030*/ 	.short	0x0000
        /*0032*/ 	.short	0x0000
        /*0034*/ 	.byte	0x00, 0xf5, 0x21, 0x00


	//----- nvinfo : EIATTR_SPARSE_MMA_MASK
	.align		4
.L_13:
        /*0038*/ 	.byte	0x03, 0x50
        /*003a*/ 	.short	0x0000


	//----- nvinfo : EIATTR_MAXREG_COUNT
	.align		4
        /*003c*/ 	.byte	0x03, 0x1b
        /*003e*/ 	.short	0x00ff


	//----- nvinfo : EIATTR_MERCURY_ISA_VERSION
	.align		4
        /*0040*/ 	.byte	0x03, 0x5f
        /*0042*/ 	.short	0x0101


	//----- nvinfo : EIATTR_VRC_CTA_INIT_COUNT
	.align		4
        /*0044*/ 	.byte	0x02, 0x4a
	.zero		1
	.zero		1


	//----- nvinfo : EIATTR_EXIT_INSTR_OFFSETS
	.align		4
        /*0048*/ 	.byte	0x04, 0x1c
        /*004a*/ 	.short	(.L_15 - .L_14)


	//   ....[0]....
.L_14:
        /*004c*/ 	.word	0x00000070


	//   ....[1]....
        /*0050*/ 	.word	0x00000100


	//----- nvinfo : EIATTR_CBANK_PARAM_SIZE
	.align		4
.L_15:
        /*0054*/ 	.byte	0x03, 0x19
        /*0056*/ 	.short	0x0014


	//----- nvinfo : EIATTR_PARAM_CBANK
	.align		4
        /*0058*/ 	.byte	0x04, 0x0a
        /*005a*/ 	.short	(.L_17 - .L_16)
	.align		4
.L_16:
        /*005c*/ 	.word	index@(.nv.constant0.conjugate_gradient)
        /*0060*/ 	.short	0x0380
        /*0062*/ 	.short	0x0014


	//----- nvinfo : EIATTR_SW_WAR
	.align		4
.L_17:
        /*0064*/ 	.byte	0x04, 0x36
        /*0066*/ 	.short	(.L_19 - .L_18)
.L_18:
        /*0068*/ 	.word	0x00000008
.L_19:


//--------------------- .nv.callgraph             --------------------------
	.section	.nv.callgraph,"",@"SHT_CUDA_CALLGRAPH"
	.align	4
	.sectionentsize	8
	.align		4
        /*0000*/ 	.word	0x00000000
	.align		4
        /*0004*/ 	.word	0xffffffff
	.align		4
        /*0008*/ 	.word	0x00000000
	.align		4
        /*000c*/ 	.word	0xfffffffe
	.align		4
        /*0010*/ 	.word	0x00000000
	.align		4
        /*0014*/ 	.word	0xfffffffd
	.align		4
        /*0018*/ 	.word	0x00000000
	.align		4
        /*001c*/ 	.word	0xfffffffc


//--------------------- .text.conjugate_gradient  --------------------------
	.section	.text.conjugate_gradient,"ax",@progbits
	.align	128
        .global         conjugate_gradient
        .type           conjugate_gradient,@function
        .size           conjugate_gradient,(.L_x_1 - conjugate_gradient)
        .other          conjugate_gradient,@"STO_CUDA_ENTRY STV_DEFAULT"
conjugate_gradient:
.text.conjugate_gradient:
[----:B------:R-:W-:Y:S01]  /*0000*/  LDC R1, c[0x0][0x37c] ;  /* 0x0000df00ff017b82 */ /* 0x000fe20000000800 */
[----:B------:R-:W0:Y:S07]  /*0010*/  S2R R0, SR_TID.X ;  /* 0x0000000000007919 */ /* 0x000e2e0000002100 */
[----:B------:R-:W0:Y:S01]  /*0020*/  S2UR UR4, SR_CTAID.X ;  /* 0x00000000000479c3 */ /* 0x000e220000002500 */
[----:B------:R-:W1:Y:S07]  /*0030*/  LDCU UR5, c[0x0][0x390] ;  /* 0x00007200ff0577ac */ /* 0x000e6e0008000800 */
[----:B------:R-:W0:Y:S02]  /*0040*/  LDC R7, c[0x0][0x360] ;  /* 0x0000d800ff077b82 */ /* 0x000e240000000800 */
[----:B0-----:R-:W-:-:S05]  /*0050*/  IMAD R7, R7, UR4, R0 ;  /* 0x0000000407077c24 */ /* 0x001fca000f8e0200 */
[----:B-1----:R-:W-:-:S13]  /*0060*/  ISETP.GE.U32.AND P0, PT, R7, UR5, PT ;  /* 0x0000000507007c0c */ /* 0x002fda000bf06070 */
[----:B------:R-:W-:Y:S05]  /*0070*/  @P0 EXIT ;  /* 0x000000000000094d */ /* 0x000fea0003800000 */
[----:B------:R-:W0:Y:S01]  /*0080*/  LDC.64 R2, c[0x0][0x380] ;  /* 0x0000e000ff027b82 */ /* 0x000e220000000a00 */
[----:B------:R-:W1:Y:S07]  /*0090*/  LDCU.64 UR4, c[0x0][0x358] ;  /* 0x00006b00ff0477ac */ /* 0x000e6e0008000a00 */
[----:B------:R-:W2:Y:S01]  /*00a0*/  LDC.64 R4, c[0x0][0x388] ;  /* 0x0000e200ff047b82 */ /* 0x000ea20000000a00 */
[----:B0-----:R-:W-:-:S06]  /*00b0*/  IMAD.WIDE.U32 R2, R7, 0x4, R2 ;  /* 0x0000000407027825 */ /* 0x001fcc00078e0002 */
[----:B-1----:R-:W3:Y:S01]  /*00c0*/  LDG.E R2, desc[UR4][R2.64] ;  /* 0x0000000402027981 */ /* 0x002ee2000c1e1900 */
[----:B--2---:R-:W-:-:S04]  /*00d0*/  IMAD.WIDE.U32 R4, R7, 0x4, R4 ;  /* 0x0000000407047825 */ /* 0x004fc800078e0004 */
[----:B---3--:R-:W-:-:S05]  /*00e0*/  FADD R7, R2, 1 ;  /* 0x3f80000002077421 */ /* 0x008fca0000000000 */
[----:B------:R-:W-:Y:S01]  /*00f0*/  STG.E desc[UR4][R4.64], R7 ;  /* 0x0000000704007986 */ /* 0x000fe2000c101904 */
[----:B------:R-:W-:Y:S05]  /*0100*/  EXIT ;  /* 0x000000000000794d */ /* 0x000fea0003800000 */
.L_x_0:
[----:B------:R-:W-:-:S00]  /*0110*/  BRA `(.L_x_0) ;  /* 0xfffffffc00fc7947 */ /* 0x000fc0000383ffff */
[----:B------:R-:W-:-:S00]  /*0120*/  NOP ;  /* 0x0000000000007918 */ /* 0x000fc00000000000 */
        /* <DEDUP_REMOVED lines=13> */
.L_x_1:


//--------------------- .nv.shared.reserved.0     --------------------------
	.section	.nv.shared.reserved.0,"aw",@nobits
	.weak		__nv_reservedSMEM_offset_0_alias
	.size		__nv_reservedSMEM_offset_0_alias, 0, 64
	.other		__nv_reservedSMEM_offset_0_alias,@"STO_CUDA_RESERVED_SHARED STV_DEFAULT"
__nv_reservedSMEM_offset_0_alias:
	.zero		0
	.zero		64


//--------------------- .nv.constant0.conjugate_gradient --------------------------
	.section	.nv.constant0.conjugate_gradient,"a",@progbits
	.sectionflags	@""
	.align	4
.nv.constant0.conjugate_gradient:
	.zero		916


//--------------------- SYMBOLS --------------------------

	.type		.nv.reservedSmem.offset0,@object
	.size		.nv.reservedSmem.offset0,0x4
